//
// Generated by NVIDIA NVVM Compiler
//
// Compiler Build ID: CL-36424714
// Cuda compilation tools, release 13.0, V13.0.88
// Based on NVVM 20.0.0
//

.version 9.0
.target sm_100
.address_size 64

	// .globl	_Z29kernelFuncBfloat162Arithmeticv

.visible .entry _Z29kernelFuncBfloat162Arithmeticv()
{


	ret;

}
	// .globl	_Z28kernelFuncBfloat16Comparisonv
.visible .entry _Z28kernelFuncBfloat16Comparisonv()
{


	ret;

}
	// .globl	_Z28kernelFuncBfloat16Conversionv
.visible .entry _Z28kernelFuncBfloat16Conversionv()
{


	ret;

}


// ===== COMPILED SASS (sm_100) =====

	.target	sm_100

	.elftype	@"ET_EXEC"


//--------------------- .note.nv.tkinfo           --------------------------
	.section	.note.nv.tkinfo,"",@"SHT_NOTE"
	.sectionflags	@"SHF_NOTE_NV_TKINFO"
	.tkinfo
        /*0018*/ 	.word	0x00000002
        /*0030*/ 	.string	""
        /*0030*/ 	.string	"ptxas"
        /*0030*/ 	.string	"Cuda compilation tools, release 13.0, V13.0.88"
        /*0030*/ 	.string	"Build cuda_13.0.r13.0/compiler.36424714_0"
        /*0030*/ 	.string	"-arch sm_100 -m 64 "



//--------------------- .note.nv.cuinfo           --------------------------
	.section	.note.nv.cuinfo,"",@"SHT_NOTE"
	.sectionflags	@"SHF_NOTE_NV_CUINFO"
        /*0018*/ 	.short	0x0002
        /*001a*/ 	.short	0x0064
        /*001c*/ 	.short	0x0082
	.zero		2


//--------------------- .nv.info                  --------------------------
	.section	.nv.info,"",@"SHT_CUDA_INFO"
	.align	4


	//----- nvinfo : EIATTR_REGCOUNT
	.align		4
        /*0000*/ 	.byte	0x04, 0x2f
        /*0002*/ 	.short	(.L_1 - .L_0)
	.align		4
.L_0:
        /*0004*/ 	.word	index@(_Z29kernelFuncBfloat162Arithmeticv)
        /*0008*/ 	.word	0x00000004


	//----- nvinfo : EIATTR_FRAME_SIZE
	.align		4
.L_1:
        /*000c*/ 	.byte	0x04, 0x11
        /*000e*/ 	.short	(.L_3 - .L_2)
	.align		4
.L_2:
        /*0010*/ 	.word	index@(_Z29kernelFuncBfloat162Arithmeticv)
        /*0014*/ 	.word	0x00000000


	//----- nvinfo : EIATTR_REGCOUNT
	.align		4
.L_3:
        /*0018*/ 	.byte	0x04, 0x2f
        /*001a*/ 	.short	(.L_5 - .L_4)
	.align		4
.L_4:
        /*001c*/ 	.word	index@(_Z28kernelFuncBfloat16Comparisonv)
        /*0020*/ 	.word	0x00000004


	//----- nvinfo : EIATTR_FRAME_SIZE
	.align		4
.L_5:
        /*0024*/ 	.byte	0x04, 0x11
        /*0026*/ 	.short	(.L_7 - .L_6)
	.align		4
.L_6:
        /*0028*/ 	.word	index@(_Z28kernelFuncBfloat16Comparisonv)
        /*002c*/ 	.word	0x00000000


	//----- nvinfo : EIATTR_REGCOUNT
	.align		4
.L_7:
        /*0030*/ 	.byte	0x04, 0x2f
        /*0032*/ 	.short	(.L_9 - .L_8)
	.align		4
.L_8:
        /*0034*/ 	.word	index@(_Z28kernelFuncBfloat16Conversionv)
        /*0038*/ 	.word	0x00000004


	//----- nvinfo : EIATTR_FRAME_SIZE
	.align		4
.L_9:
        /*003c*/ 	.byte	0x04, 0x11
        /*003e*/ 	.short	(.L_11 - .L_10)
	.align		4
.L_10:
        /*0040*/ 	.word	index@(_Z28kernelFuncBfloat16Conversionv)
        /*0044*/ 	.word	0x00000000


	//----- nvinfo : EIATTR_MIN_STACK_SIZE
	.align		4
.L_11:
        /*0048*/ 	.byte	0x04, 0x12
        /*004a*/ 	.short	(.L_13 - .L_12)
	.align		4
.L_12:
        /*004c*/ 	.word	index@(_Z28kernelFuncBfloat16Conversionv)
        /*0050*/ 	.word	0x00000000


	//----- nvinfo : EIATTR_MIN_STACK_SIZE
	.align		4
.L_13:
        /*0054*/ 	.byte	0x04, 0x12
        /*0056*/ 	.short	(.L_15 - .L_14)
	.align		4
.L_14:
        /*0058*/ 	.word	index@(_Z28kernelFuncBfloat16Comparisonv)
        /*005c*/ 	.word	0x00000000


	//----- nvinfo : EIATTR_MIN_STACK_SIZE
	.align		4
.L_15:
        /*0060*/ 	.byte	0x04, 0x12
        /*0062*/ 	.short	(.L_17 - .L_16)
	.align		4
.L_16:
        /*0064*/ 	.word	index@(_Z29kernelFuncBfloat162Arithmeticv)
        /*0068*/ 	.word	0x00000000
.L_17:


//--------------------- .nv.compat                --------------------------
	.section	.nv.compat,"",@"SHT_CUDA_COMPAT_INFO"
	.align	4
        /*0000*/ 	.byte	0x02, 0x09, 0x00, 0x00, 0x02, 0x02, 0x01, 0x00, 0x02, 0x05, 0x05, 0x00, 0x03, 0x07, 0x01, 0x01
        /*0010*/ 	.byte	0x02, 0x03, 0x00, 0x00, 0x02, 0x06, 0x01, 0x00, 0x04, 0x0b, 0x08, 0x00, 0x09, 0x00, 0x00, 0x00
        /*0020*/ 	.byte	0x00, 0x00, 0x00, 0x00


//--------------------- .nv.info._Z28kernelFuncBfloat16Conversionv --------------------------
	.section	.nv.info._Z28kernelFuncBfloat16Conversionv,"",@"SHT_CUDA_INFO"
	.sectionflags	@""
	.align	4


	//----- nvinfo : EIATTR_CUDA_API_VERSION
	.align		4
        /*0000*/ 	.byte	0x04, 0x37
        /*0002*/ 	.short	(.L_19 - .L_18)
.L_18:
        /*0004*/ 	.word	0x00000082


	//----- nvinfo : EIATTR_SPARSE_MMA_MASK
	.align		4
.L_19:
        /*0008*/ 	.byte	0x03, 0x50
        /*000a*/ 	.short	0x0000


	//----- nvinfo : EIATTR_MAXREG_COUNT
	.align		4
        /*000c*/ 	.byte	0x03, 0x1b
        /*000e*/ 	.short	0x00ff


	//----- nvinfo : EIATTR_MERCURY_ISA_VERSION
	.align		4
        /*0010*/ 	.byte	0x03, 0x5f
        /*0012*/ 	.short	0x0101


	//----- nvinfo : EIATTR_VRC_CTA_INIT_COUNT
	.align		4
        /*0014*/ 	.byte	0x02, 0x4a
	.zero		1
	.zero		1


	//----- nvinfo : EIATTR_EXIT_INSTR_OFFSETS
	.align		4
        /*0018*/ 	.byte	0x04, 0x1c
        /*001a*/ 	.short	(.L_21 - .L_20)


	//   ....[0]....
.L_20:
        /*001c*/ 	.word	0x00000010


	//----- nvinfo : EIATTR_SW_WAR
	.align		4
.L_21:
        /*0020*/ 	.byte	0x04, 0x36
        /*0022*/ 	.short	(.L_23 - .L_22)
.L_22:
        /*0024*/ 	.word	0x00000008
.L_23:


//--------------------- .nv.info._Z28kernelFuncBfloat16Comparisonv --------------------------
	.section	.nv.info._Z28kernelFuncBfloat16Comparisonv,"",@"SHT_CUDA_INFO"
	.sectionflags	@""
	.align	4


	//----- nvinfo : EIATTR_CUDA_API_VERSION
	.align		4
        /*0000*/ 	.byte	0x04, 0x37
        /*0002*/ 	.short	(.L_25 - .L_24)
.L_24:
        /*0004*/ 	.word	0x00000082


	//----- nvinfo : EIATTR_SPARSE_MMA_MASK
	.align		4
.L_25:
        /*0008*/ 	.byte	0x03, 0x50
        /*000a*/ 	.short	0x0000


	//----- nvinfo : EIATTR_MAXREG_COUNT
	.align		4
        /*000c*/ 	.byte	0x03, 0x1b
        /*000e*/ 	.short	0x00ff


	//----- nvinfo : EIATTR_MERCURY_ISA_VERSION
	.align		4
        /*0010*/ 	.byte	0x03, 0x5f
        /*0012*/ 	.short	0x0101


	//----- nvinfo : EIATTR_VRC_CTA_INIT_COUNT
	.align		4
        /*0014*/ 	.byte	0x02, 0x4a
	.zero		1
	.zero		1


	//----- nvinfo : EIATTR_EXIT_INSTR_OFFSETS
	.align		4
        /*0018*/ 	.byte	0x04, 0x1c
        /*001a*/ 	.short	(.L_27 - .L_26)


	//   ....[0]....
.L_26:
        /*001c*/ 	.word	0x00000010


	//----- nvinfo : EIATTR_SW_WAR
	.align		4
.L_27:
        /*0020*/ 	.byte	0x04, 0x36
        /*0022*/ 	.short	(.L_29 - .L_28)
.L_28:
        /*0024*/ 	.word	0x00000008
.L_29:


//--------------------- .nv.info._Z29kernelFuncBfloat162Arithmeticv --------------------------
	.section	.nv.info._Z29kernelFuncBfloat162Arithmeticv,"",@"SHT_CUDA_INFO"
	.sectionflags	@""
	.align	4


	//----- nvinfo : EIATTR_CUDA_API_VERSION
	.align		4
        /*0000*/ 	.byte	0x04, 0x37
        /*0002*/ 	.short	(.L_31 - .L_30)
.L_30:
        /*0004*/ 	.word	0x00000082


	//----- nvinfo : EIATTR_SPARSE_MMA_MASK
	.align		4
.L_31:
        /*0008*/ 	.byte	0x03, 0x50
        /*000a*/ 	.short	0x0000


	//----- nvinfo : EIATTR_MAXREG_COUNT
	.align		4
        /*000c*/ 	.byte	0x03, 0x1b
        /*000e*/ 	.short	0x00ff


	//----- nvinfo : EIATTR_MERCURY_ISA_VERSION
	.align		4
        /*0010*/ 	.byte	0x03, 0x5f
        /*0012*/ 	.short	0x0101


	//----- nvinfo : EIATTR_VRC_CTA_INIT_COUNT
	.align		4
        /*0014*/ 	.byte	0x02, 0x4a
	.zero		1
	.zero		1


	//----- nvinfo : EIATTR_EXIT_INSTR_OFFSETS
	.align		4
        /*0018*/ 	.byte	0x04, 0x1c
        /*001a*/ 	.short	(.L_33 - .L_32)


	//   ....[0]....
.L_32:
        /*001c*/ 	.word	0x00000010


	//----- nvinfo : EIATTR_SW_WAR
	.align		4
.L_33:
        /*0020*/ 	.byte	0x04, 0x36
        /*0022*/ 	.short	(.L_35 - .L_34)
.L_34:
        /*0024*/ 	.word	0x00000008
.L_35:


//--------------------- .nv.callgraph             --------------------------
	.section	.nv.callgraph,"",@"SHT_CUDA_CALLGRAPH"
	.align	4
	.sectionentsize	8
	.align		4
        /*0000*/ 	.word	0x00000000
	.align		4
        /*0004*/ 	.word	0xffffffff
	.align		4
        /*0008*/ 	.word	0x00000000
	.align		4
        /*000c*/ 	.word	0xfffffffe
	.align		4
        /*0010*/ 	.word	0x00000000
	.align		4
        /*0014*/ 	.word	0xfffffffd
	.align		4
        /*0018*/ 	.word	0x00000000
	.align		4
        /*001c*/ 	.word	0xfffffffc


//--------------------- .text._Z28kernelFuncBfloat16Conversionv --------------------------
	.section	.text._Z28kernelFuncBfloat16Conversionv,"ax",@progbits
	.align	128
        .global         _Z28kernelFuncBfloat16Conversionv
        .type           _Z28kernelFuncBfloat16Conversionv,@function
        .size           _Z28kernelFuncBfloat16Conversionv,(.L_x_3 - _Z28kernelFuncBfloat16Conversionv)
        .other          _Z28kernelFuncBfloat16Conversionv,@"STO_CUDA_ENTRY STV_DEFAULT"
_Z28kernelFuncBfloat16Conversionv:
.text._Z28kernelFuncBfloat16Conversionv:
[----:B------:R-:W-:Y:S01]  /*0000*/  LDC R1, c[0x0][0x37c] ;  /* 0x0000df00ff017b82 */ /* 0x000fe20000000800 */
[----:B------:R-:W-:Y:S05]  /*0010*/  EXIT ;  /* 0x000000000000794d */ /* 0x000fea0003800000 */
.L_x_0:
[----:B------:R-:W-:-:S00]  /*0020*/  BRA `(.L_x_0) ;  /* 0xfffffffc00fc7947 */ /* 0x000fc0000383ffff */
[----:B------:R-:W-:-:S00]  /*0030*/  NOP ;  /* 0x0000000000007918 */ /* 0x000fc00000000000 */
        /* <DEDUP_REMOVED lines=12> */
.L_x_3:


//--------------------- .text._Z28kernelFuncBfloat16Comparisonv --------------------------
	.section	.text._Z28kernelFuncBfloat16Comparisonv,"ax",@progbits
	.align	128
        .global         _Z28kernelFuncBfloat16Comparisonv
        .type           _Z28kernelFuncBfloat16Comparisonv,@function
        .size           _Z28kernelFuncBfloat16Comparisonv,(.L_x_4 - _Z28kernelFuncBfloat16Comparisonv)
        .other          _Z28kernelFuncBfloat16Comparisonv,@"STO_CUDA_ENTRY STV_DEFAULT"
_Z28kernelFuncBfloat16Comparisonv:
.text._Z28kernelFuncBfloat16Comparisonv:
[----:B------:R-:W-:Y:S01]  /*0000*/  LDC R1, c[0x0][0x37c] ;  /* 0x0000df00ff017b82 */ /* 0x000fe20000000800 */
[----:B------:R-:W-:Y:S05]  /*0010*/  EXIT ;  /* 0x000000000000794d */ /* 0x000fea0003800000 */
.L_x_1:
        /* <DEDUP_REMOVED lines=14> */
.L_x_4:


//--------------------- .text._Z29kernelFuncBfloat162Arithmeticv --------------------------
	.section	.text._Z29kernelFuncBfloat162Arithmeticv,"ax",@progbits
	.align	128
        .global         _Z29kernelFuncBfloat162Arithmeticv
        .type           _Z29kernelFuncBfloat162Arithmeticv,@function
        .size           _Z29kernelFuncBfloat162Arithmeticv,(.L_x_5 - _Z29kernelFuncBfloat162Arithmeticv)
        .other          _Z29kernelFuncBfloat162Arithmeticv,@"STO_CUDA_ENTRY STV_DEFAULT"
_Z29kernelFuncBfloat162Arithmeticv:
.text._Z29kernelFuncBfloat162Arithmeticv:
[----:B------:R-:W-:Y:S01]  /*0000*/  LDC R1, c[0x0][0x37c] ;  /* 0x0000df00ff017b82 */ /* 0x000fe20000000800 */
[----:B------:R-:W-:Y:S05]  /*0010*/  EXIT ;  /* 0x000000000000794d */ /* 0x000fea0003800000 */
.L_x_2:
        /* <DEDUP_REMOVED lines=14> */
.L_x_5:


//--------------------- .nv.shared.reserved.0     --------------------------
	.section	.nv.shared.reserved.0,"aw",@nobits
	.weak		__nv_reservedSMEM_offset_0_alias
	.size		__nv_reservedSMEM_offset_0_alias, 0, 64
	.other		__nv_reservedSMEM_offset_0_alias,@"STO_CUDA_RESERVED_SHARED STV_DEFAULT"
__nv_reservedSMEM_offset_0_alias:
	.zero		0
	.zero		64


//--------------------- .nv.constant0._Z28kernelFuncBfloat16Conversionv --------------------------
	.section	.nv.constant0._Z28kernelFuncBfloat16Conversionv,"a",@progbits
	.sectionflags	@""
	.align	4
.nv.constant0._Z28kernelFuncBfloat16Conversionv:
	.zero		896


//--------------------- .nv.constant0._Z28kernelFuncBfloat16Comparisonv --------------------------
	.section	.nv.constant0._Z28kernelFuncBfloat16Comparisonv,"a",@progbits
	.sectionflags	@""
	.align	4
.nv.constant0._Z28kernelFuncBfloat16Comparisonv:
	.zero		896


//--------------------- .nv.constant0._Z29kernelFuncBfloat162Arithmeticv --------------------------
	.section	.nv.constant0._Z29kernelFuncBfloat162Arithmeticv,"a",@progbits
	.sectionflags	@""
	.align	4
.nv.constant0._Z29kernelFuncBfloat162Arithmeticv:
	.zero		896


//--------------------- SYMBOLS --------------------------

	.type		.nv.reservedSmem.offset0,@object
	.size		.nv.reservedSmem.offset0,0x4
